	.headerflags	@"EF_CUDA_TEXMODE_UNIFIED EF_CUDA_64BIT_ADDRESS EF_CUDA_ACCELERATORS EF_CUDA_SM90 EF_CUDA_VIRTUAL_SM(EF_CUDA_SM90)"
	.elftype	@"ET_EXEC"


//--------------------- .nv.info                  --------------------------
	.section	.nv.info,"",@"SHT_CUDA_INFO"
	.align	4


	//----- nvinfo : EIATTR_REGCOUNT
	.align		4
        /*0000*/ 	.byte	0x04, 0x2f
        /*0002*/ 	.short	(.L_3 - .L_2)
	.align		4
.L_2:
        /*0004*/ 	.word	index@(triton_per_fused__native_batch_norm_legit_no_training_add_convolution_mean_24)
        /*0008*/ 	.word	0x00000020


	//----- nvinfo : EIATTR_MIN_STACK_SIZE
	.align		4
.L_3:
        /*000c*/ 	.byte	0x04, 0x12
        /*000e*/ 	.short	(.L_5 - .L_4)
	.align		4
.L_4:
        /*0010*/ 	.word	index@(triton_per_fused__native_batch_norm_legit_no_training_add_convolution_mean_24)
        /*0014*/ 	.word	0x00000000


	//----- nvinfo : EIATTR_FRAME_SIZE
	.align		4
.L_5:
        /*0018*/ 	.byte	0x04, 0x11
        /*001a*/ 	.short	(.L_7 - .L_6)
	.align		4
.L_6:
        /*001c*/ 	.word	index@(triton_per_fused__native_batch_norm_legit_no_training_add_convolution_mean_24)
        /*0020*/ 	.word	0x00000000


	//----- nvinfo : EIATTR_MIN_STACK_SIZE
	.align		4
.L_7:
        /*0024*/ 	.byte	0x04, 0x12
        /*0026*/ 	.short	(.L_9 - .L_8)
	.align		4
.L_8:
        /*0028*/ 	.word	index@(triton_per_fused__native_batch_norm_legit_no_training_add_convolution_mean_24)
        /*002c*/ 	.word	0x00000000
.L_9:


//--------------------- .nv.info.triton_per_fused__native_batch_norm_legit_no_training_add_convolution_mean_24 --------------------------
	.section	.nv.info.triton_per_fused__native_batch_norm_legit_no_training_add_convolution_mean_24,"",@"SHT_CUDA_INFO"
	.sectionflags	@""
	.align	4


	//----- nvinfo : EIATTR_CUDA_API_VERSION
	.align		4
        /*0000*/ 	.byte	0x04, 0x37
        /*0002*/ 	.short	(.L_11 - .L_10)
.L_10:
        /*0004*/ 	.word	0x0000007c


	//----- nvinfo : EIATTR_KPARAM_INFO
	.align		4
.L_11:
        /*0008*/ 	.byte	0x04, 0x17
        /*000a*/ 	.short	(.L_13 - .L_12)
.L_12:
        /*000c*/ 	.word	0x00000000
        /*0010*/ 	.short	0x000b
        /*0012*/ 	.short	0x0054
        /*0014*/ 	.byte	0x00, 0xf0, 0x11, 0x00


	//----- nvinfo : EIATTR_KPARAM_INFO
	.align		4
.L_13:
        /*0018*/ 	.byte	0x04, 0x17
        /*001a*/ 	.short	(.L_15 - .L_14)
.L_14:
        /*001c*/ 	.word	0x00000000
        /*0020*/ 	.short	0x000a
        /*0022*/ 	.short	0x0050
        /*0024*/ 	.byte	0x00, 0xf0, 0x11, 0x00


	//----- nvinfo : EIATTR_KPARAM_INFO
	.align		4
.L_15:
        /*0028*/ 	.byte	0x04, 0x17
        /*002a*/ 	.short	(.L_17 - .L_16)
.L_16:
        /*002c*/ 	.word	0x00000000
        /*0030*/ 	.short	0x0009
        /*0032*/ 	.short	0x0048
        /*0034*/ 	.byte	0x00, 0xf4, 0x21, 0x00


	//----- nvinfo : EIATTR_KPARAM_INFO
	.align		4
.L_17:
        /*0038*/ 	.byte	0x04, 0x17
        /*003a*/ 	.short	(.L_19 - .L_18)
.L_18:
        /*003c*/ 	.word	0x00000000
        /*0040*/ 	.short	0x0008
        /*0042*/ 	.short	0x0040
        /*0044*/ 	.byte	0x00, 0xf4, 0x21, 0x00


	//----- nvinfo : EIATTR_KPARAM_INFO
	.align		4
.L_19:
        /*0048*/ 	.byte	0x04, 0x17
        /*004a*/ 	.short	(.L_21 - .L_20)
.L_20:
        /*004c*/ 	.word	0x00000000
        /*0050*/ 	.short	0x0007
        /*0052*/ 	.short	0x0038
        /*0054*/ 	.byte	0x00, 0xf4, 0x21, 0x00


	//----- nvinfo : EIATTR_KPARAM_INFO
	.align		4
.L_21:
        /*0058*/ 	.byte	0x04, 0x17
        /*005a*/ 	.short	(.L_23 - .L_22)
.L_22:
        /*005c*/ 	.word	0x00000000
        /*0060*/ 	.short	0x0006
        /*0062*/ 	.short	0x0030
        /*0064*/ 	.byte	0x00, 0xf4, 0x21, 0x00


	//----- nvinfo : EIATTR_KPARAM_INFO
	.align		4
.L_23:
        /*0068*/ 	.byte	0x04, 0x17
        /*006a*/ 	.short	(.L_25 - .L_24)
.L_24:
        /*006c*/ 	.word	0x00000000
        /*0070*/ 	.short	0x0005
        /*0072*/ 	.short	0x0028
        /*0074*/ 	.byte	0x00, 0xf4, 0x21, 0x00


	//----- nvinfo : EIATTR_KPARAM_INFO
	.align		4
.L_25:
        /*0078*/ 	.byte	0x04, 0x17
        /*007a*/ 	.short	(.L_27 - .L_26)
.L_26:
        /*007c*/ 	.word	0x00000000
        /*0080*/ 	.short	0x0004
        /*0082*/ 	.short	0x0020
        /*0084*/ 	.byte	0x00, 0xf4, 0x21, 0x00


	//----- nvinfo : EIATTR_KPARAM_INFO
	.align		4
.L_27:
        /*0088*/ 	.byte	0x04, 0x17
        /*008a*/ 	.short	(.L_29 - .L_28)
.L_28:
        /*008c*/ 	.word	0x00000000
        /*0090*/ 	.short	0x0003
        /*0092*/ 	.short	0x0018
        /*0094*/ 	.byte	0x00, 0xf4, 0x21, 0x00


	//----- nvinfo : EIATTR_KPARAM_INFO
	.align		4
.L_29:
        /*0098*/ 	.byte	0x04, 0x17
        /*009a*/ 	.short	(.L_31 - .L_30)
.L_30:
        /*009c*/ 	.word	0x00000000
        /*00a0*/ 	.short	0x0002
        /*00a2*/ 	.short	0x0010
        /*00a4*/ 	.byte	0x00, 0xf4, 0x21, 0x00


	//----- nvinfo : EIATTR_KPARAM_INFO
	.align		4
.L_31:
        /*00a8*/ 	.byte	0x04, 0x17
        /*00aa*/ 	.short	(.L_33 - .L_32)
.L_32:
        /*00ac*/ 	.word	0x00000000
        /*00b0*/ 	.short	0x0001
        /*00b2*/ 	.short	0x0008
        /*00b4*/ 	.byte	0x00, 0xf4, 0x21, 0x00


	//----- nvinfo : EIATTR_KPARAM_INFO
	.align		4
.L_33:
        /*00b8*/ 	.byte	0x04, 0x17
        /*00ba*/ 	.short	(.L_35 - .L_34)
.L_34:
        /*00bc*/ 	.word	0x00000000
        /*00c0*/ 	.short	0x0000
        /*00c2*/ 	.short	0x0000
        /*00c4*/ 	.byte	0x00, 0xf4, 0x21, 0x00


	//----- nvinfo : EIATTR_SPARSE_MMA_MASK
	.align		4
.L_35:
        /*00c8*/ 	.byte	0x03, 0x50
        /*00ca*/ 	.short	0x0000


	//----- nvinfo : EIATTR_MAXREG_COUNT
	.align		4
        /*00cc*/ 	.byte	0x03, 0x1b
        /*00ce*/ 	.short	0x00ff


	//----- nvinfo : EIATTR_COOP_GROUP_MASK_REGIDS
	.align		4
        /*00d0*/ 	.byte	0x04, 0x29
        /*00d2*/ 	.short	(.L_37 - .L_36)


	//   ....[0]....
.L_36:
        /*00d4*/ 	.word	0xffffffff


	//   ....[1]....
        /*00d8*/ 	.word	0xffffffff


	//   ....[2]....
        /*00dc*/ 	.word	0xffffffff


	//   ....[3]....
        /*00e0*/ 	.word	0xffffffff


	//   ....[4]....
        /*00e4*/ 	.word	0xffffffff


	//   ....[5]....
        /*00e8*/ 	.word	0xffffffff


	//----- nvinfo : EIATTR_COOP_GROUP_INSTR_OFFSETS
	.align		4
.L_37:
        /*00ec*/ 	.byte	0x04, 0x28
        /*00ee*/ 	.short	(.L_39 - .L_38)


	//   ....[0]....
.L_38:
        /*00f0*/ 	.word	0x000004c0


	//   ....[1]....
        /*00f4*/ 	.word	0x000004e0


	//   ....[2]....
        /*00f8*/ 	.word	0x00000500


	//   ....[3]....
        /*00fc*/ 	.word	0x00000520


	//   ....[4]....
        /*0100*/ 	.word	0x00000550


	//   ....[5]....
        /*0104*/ 	.word	0x00000610


	//----- nvinfo : EIATTR_EXIT_INSTR_OFFSETS
	.align		4
.L_39:
        /*0108*/ 	.byte	0x04, 0x1c
        /*010a*/ 	.short	(.L_41 - .L_40)


	//   ....[0]....
.L_40:
        /*010c*/ 	.word	0x000006f0


	//   ....[1]....
        /*0110*/ 	.word	0x00000720


	//----- nvinfo : EIATTR_REQNTID
	.align		4
.L_41:
        /*0114*/ 	.byte	0x04, 0x10
        /*0116*/ 	.short	(.L_43 - .L_42)
.L_42:
        /*0118*/ 	.word	0x00000040
        /*011c*/ 	.word	0x00000001
        /*0120*/ 	.word	0x00000001


	//----- nvinfo : EIATTR_CBANK_PARAM_SIZE
	.align		4
.L_43:
        /*0124*/ 	.byte	0x03, 0x19
        /*0126*/ 	.short	0x0058


	//----- nvinfo : EIATTR_PARAM_CBANK
	.align		4
        /*0128*/ 	.byte	0x04, 0x0a
        /*012a*/ 	.short	(.L_45 - .L_44)
	.align		4
.L_44:
        /*012c*/ 	.word	index@(.nv.constant0.triton_per_fused__native_batch_norm_legit_no_training_add_convolution_mean_24)
        /*0130*/ 	.short	0x0210
        /*0132*/ 	.short	0x0058


	//----- nvinfo : EIATTR_SW_WAR
	.align		4
.L_45:
        /*0134*/ 	.byte	0x04, 0x36
        /*0136*/ 	.short	(.L_47 - .L_46)
.L_46:
        /*0138*/ 	.word	0x00000008
.L_47:


//--------------------- .nv.callgraph             --------------------------
	.section	.nv.callgraph,"",@"SHT_CUDA_CALLGRAPH"
	.align	4
	.sectionentsize	8
	.align		4
        /*0000*/ 	.word	0x00000000
	.align		4
        /*0004*/ 	.word	0xffffffff
	.align		4
        /*0008*/ 	.word	0x00000000
	.align		4
        /*000c*/ 	.word	0xfffffffe
	.align		4
        /*0010*/ 	.word	0x00000000
	.align		4
        /*0014*/ 	.word	0xfffffffd
	.align		4
        /*0018*/ 	.word	0x00000000
	.align		4
        /*001c*/ 	.word	0xfffffffc


//--------------------- .nv.constant4             --------------------------
	.section	.nv.constant4,"a",@progbits
	.align	8
	.align		8
.nv.constant4:
        /*0000*/ 	.dword	_$_str
	.align		8
        /*0008*/ 	.dword	_$_str_$_2


//--------------------- .text.triton_per_fused__native_batch_norm_legit_no_training_add_convolution_mean_24 --------------------------
	.section	.text.triton_per_fused__native_batch_norm_legit_no_training_add_convolution_mean_24,"ax",@progbits
	.sectionflags	@"SHF_BARRIERS=1"
	.align	128
        .global         triton_per_fused__native_batch_norm_legit_no_training_add_convolution_mean_24
        .type           triton_per_fused__native_batch_norm_legit_no_training_add_convolution_mean_24,@function
        .size           triton_per_fused__native_batch_norm_legit_no_training_add_convolution_mean_24,(.L_x_1 - triton_per_fused__native_batch_norm_legit_no_training_add_convolution_mean_24)
        .other          triton_per_fused__native_batch_norm_legit_no_training_add_convolution_mean_24,@"STO_CUDA_ENTRY STV_DEFAULT"
triton_per_fused__native_batch_norm_legit_no_training_add_convolution_mean_24:
.text.triton_per_fused__native_batch_norm_legit_no_training_add_convolution_mean_24:
[----:B------:R-:W0:Y:S01]  /*0000*/  LDC R1, c[0x0][0x28] ;  /* 0x00000a00ff017b82 */ /* 0x000e220000000800 */
[----:B------:R-:W1:Y:S07]  /*0010*/  S2R R2, SR_CTAID.X ;  /* 0x0000000000027919 */ /* 0x000e6e0000002500 */
[----:B------:R-:W2:Y:S01]  /*0020*/  LDC.64 R28, c[0x0][0x240] ;  /* 0x00009000ff1c7b82 */ /* 0x000ea20000000a00 */
[----:B------:R-:W-:-:S07]  /*0030*/  ULDC.64 UR6, c[0x0][0x208] ;  /* 0x0000820000067ab9 */ /* 0x000fce0000000a00 */
[----:B------:R-:W3:Y:S08]  /*0040*/  LDC.64 R16, c[0x0][0x230] ;  /* 0x00008c00ff107b82 */ /* 0x000ef00000000a00 */
[----:B------:R-:W4:Y:S08]  /*0050*/  LDC.64 R4, c[0x0][0x218] ;  /* 0x00008600ff047b82 */ /* 0x000f300000000a00 */
[----:B------:R-:W5:Y:S01]  /*0060*/  LDC.64 R14, c[0x0][0x238] ;  /* 0x00008e00ff0e7b82 */ /* 0x000f620000000a00 */
[----:B-1----:R-:W-:-:S07]  /*0070*/  SHF.R.S32.HI R3, RZ, 0x1f, R2 ;  /* 0x0000001fff037819 */ /* 0x002fce0000011402 */
[----:B------:R-:W1:Y:S01]  /*0080*/  LDC.64 R22, c[0x0][0x250] ;  /* 0x00009400ff167b82 */ /* 0x000e620000000a00 */
[----:B------:R-:W-:-:S04]  /*0090*/  LEA.HI R3, R3, R2, RZ, 0x7 ;  /* 0x0000000203037211 */ /* 0x000fc800078f38ff */
[----:B------:R-:W-:-:S03]  /*00a0*/  LOP3.LUT R3, R3, 0xffffff80, RZ, 0xc0, !PT ;  /* 0xffffff8003037812 */ /* 0x000fc600078ec0ff */
[----:B------:R-:W4:Y:S01]  /*00b0*/  LDC.64 R26, c[0x0][0x228] ;  /* 0x00008a00ff1a7b82 */ /* 0x000f220000000a00 */
[----:B------:R-:W-:-:S05]  /*00c0*/  IADD3 R13, -R3, R2, RZ ;  /* 0x00000002030d7210 */ /* 0x000fca0007ffe1ff */
[C---:B--2---:R-:W-:Y:S01]  /*00d0*/  IMAD.WIDE R28, R13.reuse, 0x4, R28 ;  /* 0x000000040d1c7825 */ /* 0x044fe200078e021c */
[----:B------:R-:W2:Y:S01]  /*00e0*/  S2R R3, SR_TID.X ;  /* 0x0000000000037919 */ /* 0x000ea20000002100 */
[----:B------:R-:W2:Y:S04]  /*00f0*/  LDC.64 R24, c[0x0][0x248] ;  /* 0x00009200ff187b82 */ /* 0x000ea80000000a00 */
[----:B------:R-:W2:Y:S01]  /*0100*/  LDG.E.EL R28, desc[UR6][R28.64] ;  /* 0x000000061c1c7981 */ /* 0x000ea2000c2e1900 */
[----:B---3--:R-:W-:-:S03]  /*0110*/  IMAD.WIDE R16, R13, 0x4, R16 ;  /* 0x000000040d107825 */ /* 0x008fc600078e0210 */
[----:B------:R-:W3:Y:S01]  /*0120*/  LDC.64 R6, c[0x0][0x210] ;  /* 0x00008400ff067b82 */ /* 0x000ee20000000a00 */
[C---:B-----5:R-:W-:Y:S02]  /*0130*/  IMAD.WIDE R14, R13.reuse, 0x4, R14 ;  /* 0x000000040d0e7825 */ /* 0x060fe400078e020e */
[----:B------:R-:W5:Y:S02]  /*0140*/  LDG.E.EL R17, desc[UR6][R16.64] ;  /* 0x0000000610117981 */ /* 0x000f64000c2e1900 */
[----:B-1----:R-:W-:-:S04]  /*0150*/  IMAD.WIDE R22, R13, 0x4, R22 ;  /* 0x000000040d167825 */ /* 0x002fc800078e0216 */
[----:B0---4-:R-:W-:Y:S02]  /*0160*/  IMAD.WIDE R26, R13, 0x4, R26 ;  /* 0x000000040d1a7825 */ /* 0x011fe400078e021a */
[----:B------:R-:W4:Y:S04]  /*0170*/  LDG.E.EL R22, desc[UR6][R22.64] ;  /* 0x0000000616167981 */ /* 0x000f28000c2e1900 */
[----:B------:R-:W4:Y:S01]  /*0180*/  LDG.E.EL R16, desc[UR6][R14.64] ;  /* 0x000000060e107981 */ /* 0x000f22000c2e1900 */
[----:B--2---:R-:W-:Y:S01]  /*0190*/  SHF.L.U32 R20, R3, 0x2, RZ ;  /* 0x0000000203147819 */ /* 0x004fe200000006ff */
[----:B------:R-:W-:Y:S02]  /*01a0*/  IMAD.WIDE R24, R13, 0x4, R24 ;  /* 0x000000040d187825 */ /* 0x000fe400078e0218 */
[----:B------:R0:W2:Y:S01]  /*01b0*/  LDG.E.EL R18, desc[UR6][R26.64] ;  /* 0x000000061a127981 */ /* 0x0000a2000c2e1900 */
[----:B------:R-:W-:-:S03]  /*01c0*/  LOP3.LUT R9, R20, 0xfc, RZ, 0xc0, !PT ;  /* 0x000000fc14097812 */ /* 0x000fc600078ec0ff */
[----:B------:R1:W2:Y:S01]  /*01d0*/  LDG.E.EL R19, desc[UR6][R24.64] ;  /* 0x0000000618137981 */ /* 0x0002a2000c2e1900 */
[----:B------:R-:W-:-:S05]  /*01e0*/  LEA R0, R2, R9, 0x8 ;  /* 0x0000000902007211 */ /* 0x000fca00078e40ff */
[----:B------:R-:W-:-:S05]  /*01f0*/  IMAD.WIDE R4, R0, 0x4, R4 ;  /* 0x0000000400047825 */ /* 0x000fca00078e0204 */
[----:B------:R-:W5:Y:S01]  /*0200*/  LDG.E.128 R8, desc[UR6][R4.64] ;  /* 0x0000000604087981 */ /* 0x000f62000c1e1d00 */
[----:B---3--:R-:W-:-:S05]  /*0210*/  IMAD.WIDE R6, R0, 0x4, R6 ;  /* 0x0000000400067825 */ /* 0x008fca00078e0206 */
[----:B------:R-:W2:Y:S01]  /*0220*/  LDG.E.128 R12, desc[UR6][R6.64] ;  /* 0x00000006060c7981 */ /* 0x000ea2000c1e1d00 */
[----:B0-----:R-:W-:Y:S01]  /*0230*/  HFMA2.MMA R26, -RZ, RZ, 1.625, 0 ;  /* 0x3e800000ff1a7435 */ /* 0x001fe200000001ff */
[----:B------:R-:W0:Y:S01]  /*0240*/  S2UR UR5, SR_CgaCtaId ;  /* 0x00000000000579c3 */ /* 0x000e220000008800 */
[----:B------:R-:W-:Y:S02]  /*0250*/  UMOV UR4, 0x400 ;  /* 0x0000040000047882 */ /* 0x000fe40000000000 */
[----:B0-----:R-:W-:Y:S01]  /*0260*/  UPRMT UR4, UR5, 0x654, UR4 ;  /* 0x0000065405047896 */ /* 0x001fe20008000004 */
[----:B------:R-:W-:-:S04]  /*0270*/  FADD R28, R28, 9.9999997473787516356e-06 ;  /* 0x3727c5ac1c1c7421 */ /* 0x000fc80000000000 */
[----:B------:R-:W0:Y:S02]  /*0280*/  MUFU.SQRT R29, R28 ;  /* 0x0000001c001d7308 */ /* 0x000e240000002000 */
[C---:B0-----:R-:W-:Y:S02]  /*0290*/  FSETP.GT.AND P0, PT, R29.reuse, 8.50705917302346158658e+37, PT ;  /* 0x7e8000001d00780b */ /* 0x041fe40003f04000 */
[----:B------:R-:W-:-:S11]  /*02a0*/  FSETP.GEU.AND P1, PT, R29, 1.175494350822287508e-38, PT ;  /* 0x008000001d00780b */ /* 0x000fd60003f2e000 */
[----:B------:R-:W-:-:S04]  /*02b0*/  @P0 FMUL R29, R29, 0.25 ;  /* 0x3e8000001d1d0820 */ /* 0x000fc80000400000 */
[----:B------:R-:W-:-:S06]  /*02c0*/  @!P1 FMUL R29, R29, 16777216 ;  /* 0x4b8000001d1d9820 */ /* 0x000fcc0000400000 */
[----:B------:R-:W0:Y:S01]  /*02d0*/  MUFU.RCP R29, R29 ;  /* 0x0000001d001d7308 */ /* 0x000e220000001000 */
[----:B-1----:R-:W-:Y:S01]  /*02e0*/  FSEL R24, R26, 1, P0 ;  /* 0x3f8000001a187808 */ /* 0x002fe20000000000 */
[--C-:B-----5:R-:W-:Y:S01]  /*02f0*/  FADD R8, R8, R17.reuse ;  /* 0x0000001108087221 */ /* 0x120fe20000000000 */
[----:B------:R-:W-:-:S03]  /*0300*/  FADD R9, R9, R17 ;  /* 0x0000001109097221 */ /* 0x000fc60000000000 */
[----:B------:R-:W-:Y:S01]  /*0310*/  @!P1 FMUL R24, R24, 16777216 ;  /* 0x4b80000018189820 */ /* 0x000fe20000400000 */
[----:B------:R-:W-:Y:S01]  /*0320*/  FADD R10, R10, R17 ;  /* 0x000000110a0a7221 */ /* 0x000fe20000000000 */
[C---:B----4-:R-:W-:Y:S01]  /*0330*/  FADD R28, -R16.reuse, R8 ;  /* 0x00000008101c7221 */ /* 0x050fe20000000100 */
[C---:B------:R-:W-:Y:S01]  /*0340*/  FADD R26, -R16.reuse, R9 ;  /* 0x00000009101a7221 */ /* 0x040fe20000000100 */
[----:B------:R-:W-:Y:S01]  /*0350*/  FADD R11, R11, R17 ;  /* 0x000000110b0b7221 */ /* 0x000fe20000000000 */
[----:B0-----:R-:W-:Y:S01]  /*0360*/  FMUL R23, R29, R24 ;  /* 0x000000181d177220 */ /* 0x001fe20000400000 */
[----:B------:R-:W-:-:S03]  /*0370*/  FADD R24, -R16, R10 ;  /* 0x0000000a10187221 */ /* 0x000fc60000000100 */
[-C--:B------:R-:W-:Y:S01]  /*0380*/  FMUL R28, R28, R23.reuse ;  /* 0x000000171c1c7220 */ /* 0x080fe20000400000 */
[-C--:B------:R-:W-:Y:S01]  /*0390*/  FMUL R25, R26, R23.reuse ;  /* 0x000000171a197220 */ /* 0x080fe20000400000 */
[----:B------:R-:W-:Y:S01]  /*03a0*/  FADD R16, -R16, R11 ;  /* 0x0000000b10107221 */ /* 0x000fe20000000100 */
[----:B------:R-:W-:Y:S01]  /*03b0*/  FMUL R17, R24, R23 ;  /* 0x0000001718117220 */ /* 0x000fe20000400000 */
[--C-:B--2---:R-:W-:Y:S01]  /*03c0*/  FADD R13, R13, R18.reuse ;  /* 0x000000120d0d7221 */ /* 0x104fe20000000000 */
[----:B------:R-:W-:Y:S01]  /*03d0*/  FADD R12, R12, R18 ;  /* 0x000000120c0c7221 */ /* 0x000fe20000000000 */
[C-C-:B------:R-:W-:Y:S01]  /*03e0*/  FFMA R27, R19.reuse, R28, R22.reuse ;  /* 0x0000001c131b7223 */ /* 0x140fe20000000016 */
[C-C-:B------:R-:W-:Y:S01]  /*03f0*/  FFMA R24, R19.reuse, R25, R22.reuse ;  /* 0x0000001913187223 */ /* 0x140fe20000000016 */
[----:B------:R-:W-:Y:S01]  /*0400*/  FMUL R23, R16, R23 ;  /* 0x0000001710177220 */ /* 0x000fe20000400000 */
[----:B------:R-:W-:Y:S01]  /*0410*/  FFMA R25, R19, R17, R22 ;  /* 0x0000001113197223 */ /* 0x000fe20000000016 */
[----:B------:R-:W-:Y:S01]  /*0420*/  FADD R14, R14, R18 ;  /* 0x000000120e0e7221 */ /* 0x000fe20000000000 */
[----:B------:R-:W-:Y:S01]  /*0430*/  FADD R16, R12, R27 ;  /* 0x0000001b0c107221 */ /* 0x000fe20000000000 */
[----:B------:R-:W-:Y:S01]  /*0440*/  FADD R17, R13, R24 ;  /* 0x000000180d117221 */ /* 0x000fe20000000000 */
[----:B------:R-:W-:Y:S01]  /*0450*/  FFMA R22, R19, R23, R22 ;  /* 0x0000001713167223 */ /* 0x000fe20000000016 */
[----:B------:R-:W-:Y:S01]  /*0460*/  FADD R15, R15, R18 ;  /* 0x000000120f0f7221 */ /* 0x000fe20000000000 */
[----:B------:R-:W-:Y:S01]  /*0470*/  FADD R18, R14, R25 ;  /* 0x000000190e127221 */ /* 0x000fe20000000000 */
[----:B------:R-:W-:-:S02]  /*0480*/  FADD R23, R16, R17 ;  /* 0x0000001110177221 */ /* 0x000fc40000000000 */
[----:B------:R-:W-:Y:S02]  /*0490*/  FADD R19, R15, R22 ;  /* 0x000000160f137221 */ /* 0x000fe40000000000 */
[----:B------:R-:W-:-:S04]  /*04a0*/  FADD R22, R18, R23 ;  /* 0x0000001712167221 */ /* 0x000fc80000000000 */
[----:B------:R-:W-:-:S05]  /*04b0*/  FADD R22, R19, R22 ;  /* 0x0000001613167221 */ /* 0x000fca0000000000 */
[----:B------:R-:W0:Y:S02]  /*04c0*/  SHFL.BFLY PT, R23, R22, 0x10, 0x1f ;  /* 0x0e001f0016177f89 */ /* 0x000e2400000e0000 */
[----:B0-----:R-:W-:-:S05]  /*04d0*/  FADD R23, R22, R23 ;  /* 0x0000001716177221 */ /* 0x001fca0000000000 */
[----:B------:R-:W0:Y:S02]  /*04e0*/  SHFL.BFLY PT, R24, R23, 0x8, 0x1f ;  /* 0x0d001f0017187f89 */ /* 0x000e2400000e0000 */
[----:B0-----:R-:W-:-:S05]  /*04f0*/  FADD R24, R23, R24 ;  /* 0x0000001817187221 */ /* 0x001fca0000000000 */
[----:B------:R-:W0:Y:S02]  /*0500*/  SHFL.BFLY PT, R25, R24, 0x4, 0x1f ;  /* 0x0c801f0018197f89 */ /* 0x000e2400000e0000 */
[----:B0-----:R-:W-:-:S05]  /*0510*/  FADD R25, R24, R25 ;  /* 0x0000001918197221 */ /* 0x001fca0000000000 */
[----:B------:R-:W0:Y:S01]  /*0520*/  SHFL.BFLY PT, R26, R25, 0x2, 0x1f ;  /* 0x0c401f00191a7f89 */ /* 0x000e2200000e0000 */
[----:B------:R-:W-:Y:S01]  /*0530*/  LOP3.LUT P0, RZ, R3, 0x1f, RZ, 0xc0, !PT ;  /* 0x0000001f03ff7812 */ /* 0x000fe2000780c0ff */
[----:B0-----:R-:W-:-:S05]  /*0540*/  FADD R26, R25, R26 ;  /* 0x0000001a191a7221 */ /* 0x001fca0000000000 */
[----:B------:R-:W0:Y:S01]  /*0550*/  SHFL.BFLY PT, R27, R26, 0x1, 0x1f ;  /* 0x0c201f001a1b7f89 */ /* 0x000e2200000e0000 */
[----:B------:R-:W-:-:S04]  /*0560*/  SHF.R.U32.HI R22, RZ, 0x3, R3 ;  /* 0x00000003ff167819 */ /* 0x000fc80000011603 */
[----:B------:R-:W-:Y:S02]  /*0570*/  LOP3.LUT R22, R22, 0x4, RZ, 0xc0, !PT ;  /* 0x0000000416167812 */ /* 0x000fe400078ec0ff */
[----:B------:R-:W-:Y:S01]  /*0580*/  ISETP.GE.AND P1, PT, R3, 0x2, PT ;  /* 0x000000020300780c */ /* 0x000fe20003f26270 */
[----:B0-----:R-:W-:-:S05]  /*0590*/  FADD R27, R26, R27 ;  /* 0x0000001b1a1b7221 */ /* 0x001fca0000000000 */
[----:B------:R0:W-:Y:S01]  /*05a0*/  @!P0 STS [R22+UR4], R27 ;  /* 0x0000001b16008988 */ /* 0x0001e20008000804 */
[----:B------:R-:W-:Y:S06]  /*05b0*/  BAR.SYNC.DEFER_BLOCKING 0x0 ;  /* 0x0000000000007b1d */ /* 0x000fec0000010000 */
[----:B------:R-:W1:Y:S01]  /*05c0*/  @!P1 LDS R21, [R20+UR4] ;  /* 0x0000000414159984 */ /* 0x000e620008000800 */
[----:B------:R-:W-:-:S04]  /*05d0*/  LOP3.LUT R23, R3, 0x1, RZ, 0xc0, !PT ;  /* 0x0000000103177812 */ /* 0x000fc800078ec0ff */
[----:B------:R-:W-:Y:S02]  /*05e0*/  ISETP.NE.U32.AND P0, PT, R23, 0x1, PT ;  /* 0x000000011700780c */ /* 0x000fe40003f05070 */
[----:B0-----:R-:W0:Y:S02]  /*05f0*/  LDC.64 R22, c[0x0][0x220] ;  /* 0x00008800ff167b82 */ /* 0x001e240000000a00 */
[----:B------:R-:W-:Y:S01]  /*0600*/  ISETP.LT.AND P0, PT, R3, 0x2, P0 ;  /* 0x000000020300780c */ /* 0x000fe20000701270 */
[----:B-1----:R-:W1:Y:S02]  /*0610*/  SHFL.BFLY PT, R24, R21, 0x1, 0x1f ;  /* 0x0c201f0015187f89 */ /* 0x002e6400000e0000 */
[----:B-1----:R-:W-:-:S03]  /*0620*/  FADD R29, R21, R24 ;  /* 0x00000018151d7221 */ /* 0x002fc60000000000 */
[----:B------:R-:W1:Y:S07]  /*0630*/  LDC.64 R24, c[0x0][0x258] ;  /* 0x00009600ff187b82 */ /* 0x000e6e0000000a00 */
[----:B------:R-:W-:Y:S01]  /*0640*/  @P0 STS [R20+UR4], R29 ;  /* 0x0000001d14000988 */ /* 0x000fe20008000804 */
[----:B------:R-:W-:Y:S06]  /*0650*/  BAR.SYNC.DEFER_BLOCKING 0x0 ;  /* 0x0000000000007b1d */ /* 0x000fec0000010000 */
[----:B------:R-:W2:Y:S01]  /*0660*/  LDS R26, [UR4] ;  /* 0x00000004ff1a7984 */ /* 0x000ea20008000800 */
[----:B-1----:R-:W-:-:S03]  /*0670*/  IMAD.WIDE R24, R0, 0x4, R24 ;  /* 0x0000000400187825 */ /* 0x002fc600078e0218 */
[----:B------:R1:W-:Y:S04]  /*0680*/  STG.E.128 desc[UR6][R6.64], R12 ;  /* 0x0000000c06007986 */ /* 0x0003e8000c101d06 */
[----:B------:R1:W-:Y:S04]  /*0690*/  STG.E.128 desc[UR6][R4.64], R8 ;  /* 0x0000000804007986 */ /* 0x0003e8000c101d06 */
[----:B------:R1:W-:Y:S01]  /*06a0*/  STG.E.128 desc[UR6][R24.64], R16 ;  /* 0x0000001018007986 */ /* 0x0003e2000c101d06 */
[----:B------:R-:W-:Y:S01]  /*06b0*/  BAR.SYNC.DEFER_BLOCKING 0x0 ;  /* 0x0000000000007b1d */ /* 0x000fe20000010000 */
[----:B------:R-:W-:Y:S01]  /*06c0*/  LOP3.LUT P0, RZ, R3, 0x3f, RZ, 0xc0, !PT ;  /* 0x0000003f03ff7812 */ /* 0x000fe2000780c0ff */
[----:B0-----:R-:W-:-:S04]  /*06d0*/  IMAD.WIDE R22, R2, 0x4, R22 ;  /* 0x0000000402167825 */ /* 0x001fc800078e0216 */
[----:B--2---:R-:W-:-:S08]  /*06e0*/  FADD R26, RZ, R26 ;  /* 0x0000001aff1a7221 */ /* 0x004fd00000000000 */
[----:B-1----:R-:W-:Y:S05]  /*06f0*/  @P0 EXIT ;  /* 0x000000000000094d */ /* 0x002fea0003800000 */
[----:B------:R-:W-:-:S05]  /*0700*/  FMUL R3, R26, 0.00390625 ;  /* 0x3b8000001a037820 */ /* 0x000fca0000400000 */
[----:B------:R-:W-:Y:S01]  /*0710*/  STG.E desc[UR6][R22.64], R3 ;  /* 0x0000000316007986 */ /* 0x000fe2000c101906 */
[----:B------:R-:W-:Y:S05]  /*0720*/  EXIT ;  /* 0x000000000000794d */ /* 0x000fea0003800000 */
.L_x_0:
[----:B------:R-:W-:-:S00]  /*0730*/  BRA `(.L_x_0) ;  /* 0xfffffffc00fc7947 */ /* 0x000fc0000383ffff */
[----:B------:R-:W-:-:S00]  /*0740*/  NOP ;  /* 0x0000000000007918 */ /* 0x000fc00000000000 */
        /* <DEDUP_REMOVED lines=11> */
.L_x_1:


//--------------------- .nv.global.init           --------------------------
	.section	.nv.global.init,"aw",@progbits
.nv.global.init:
	.type		_$_str,@object
	.size		_$_str,(_$_str_$_2 - _$_str)
_$_str:
        /*0000*/ 	.byte	0x5f, 0x5f, 0x43, 0x55, 0x44, 0x41, 0x5f, 0x46, 0x54, 0x5a, 0x00
	.type		_$_str_$_2,@object
	.size		_$_str_$_2,(.L_1 - _$_str_$_2)
_$_str_$_2:
        /*000b*/ 	.byte	0x5f, 0x5f, 0x43, 0x55, 0x44, 0x41, 0x5f, 0x50, 0x52, 0x45, 0x43, 0x5f, 0x53, 0x51, 0x52, 0x54
        /*001b*/ 	.byte	0x00
.L_1:


//--------------------- .nv.shared.triton_per_fused__native_batch_norm_legit_no_training_add_convolution_mean_24 --------------------------
	.section	.nv.shared.triton_per_fused__native_batch_norm_legit_no_training_add_convolution_mean_24,"aw",@nobits
	.sectionflags	@""
	.align	16
	.zero		1024


//--------------------- .nv.constant0.triton_per_fused__native_batch_norm_legit_no_training_add_convolution_mean_24 --------------------------
	.section	.nv.constant0.triton_per_fused__native_batch_norm_legit_no_training_add_convolution_mean_24,"a",@progbits
	.sectionflags	@""
	.align	4
.nv.constant0.triton_per_fused__native_batch_norm_legit_no_training_add_convolution_mean_24:
	.zero		616
